//
// Generated by NVIDIA NVVM Compiler
//
// Compiler Build ID: CL-36424714
// Cuda compilation tools, release 13.0, V13.0.88
// Based on NVVM 20.0.0
//

.version 9.0
.target sm_100
.address_size 64

	// .globl	_Z8GetScorePiiS_iS_S_Pfm

.visible .entry _Z8GetScorePiiS_iS_S_Pfm(
	.param .u64 .ptr .align 1 _Z8GetScorePiiS_iS_S_Pfm_param_0,
	.param .u32 _Z8GetScorePiiS_iS_S_Pfm_param_1,
	.param .u64 .ptr .align 1 _Z8GetScorePiiS_iS_S_Pfm_param_2,
	.param .u32 _Z8GetScorePiiS_iS_S_Pfm_param_3,
	.param .u64 .ptr .align 1 _Z8GetScorePiiS_iS_S_Pfm_param_4,
	.param .u64 .ptr .align 1 _Z8GetScorePiiS_iS_S_Pfm_param_5,
	.param .u64 .ptr .align 1 _Z8GetScorePiiS_iS_S_Pfm_param_6,
	.param .u64 _Z8GetScorePiiS_iS_S_Pfm_param_7
)
{
	.reg .pred 	%p<5>;
	.reg .b32 	%r<151>;
	.reg .b32 	%f<6>;
	.reg .b64 	%rd<30>;

	ld.param.u64 	%rd9, [_Z8GetScorePiiS_iS_S_Pfm_param_0];
	ld.param.u32 	%r15, [_Z8GetScorePiiS_iS_S_Pfm_param_1];
	ld.param.u64 	%rd10, [_Z8GetScorePiiS_iS_S_Pfm_param_2];
	ld.param.u32 	%r16, [_Z8GetScorePiiS_iS_S_Pfm_param_3];
	ld.param.u64 	%rd11, [_Z8GetScorePiiS_iS_S_Pfm_param_4];
	ld.param.u64 	%rd12, [_Z8GetScorePiiS_iS_S_Pfm_param_5];
	ld.param.u64 	%rd13, [_Z8GetScorePiiS_iS_S_Pfm_param_6];
	ld.param.u64 	%rd14, [_Z8GetScorePiiS_iS_S_Pfm_param_7];
	mov.u32 	%r1, %ctaid.y;
	mov.u32 	%r17, %ctaid.x;
	mov.u32 	%r18, %ntid.x;
	mov.u32 	%r19, %tid.x;
	mad.lo.s32 	%r2, %r17, %r18, %r19;
	mul.hi.s32 	%r20, %r16, 715827883;
	shr.u32 	%r21, %r20, 31;
	shr.s32 	%r22, %r20, 3;
	add.s32 	%r23, %r22, %r21;
	setp.ge.s32 	%p1, %r1, %r23;
	mul.hi.s32 	%r24, %r15, 715827883;
	shr.u32 	%r25, %r24, 31;
	shr.s32 	%r26, %r24, 3;
	add.s32 	%r27, %r26, %r25;
	setp.ge.s32 	%p2, %r2, %r27;
	or.pred  	%p3, %p2, %p1;
	@%p3 bra 	$L__BB0_4;
	shr.u64 	%rd15, %rd14, 2;
	cvt.u32.u64 	%r3, %rd15;
	mul.lo.s32 	%r146, %r2, 48;
	cvta.to.global.u64 	%rd16, %rd11;
	add.s64 	%rd1, %rd16, 4;
	mul.wide.u32 	%rd17, %r1, 192;
	or.b64  	%rd18, %rd17, 4;
	cvta.to.global.u64 	%rd19, %rd10;
	add.s64 	%rd29, %rd19, %rd18;
	cvta.to.global.u64 	%rd20, %rd9;
	add.s64 	%rd3, %rd20, 4;
	cvta.to.global.u64 	%rd21, %rd12;
	add.s64 	%rd28, %rd21, %rd18;
	mov.b32 	%r147, 0;
	mov.u32 	%r148, %r147;
	mov.u32 	%r149, %r147;
	mov.u32 	%r150, %r147;
$L__BB0_2:
	mul.wide.s32 	%rd22, %r146, 4;
	add.s64 	%rd23, %rd1, %rd22;
	add.s64 	%rd24, %rd3, %rd22;
	ld.global.u32 	%r29, [%rd23+-4];
	ld.global.u32 	%r30, [%rd28+-4];
	and.b32  	%r31, %r30, %r29;
	ld.global.u32 	%r32, [%rd24+-4];
	and.b32  	%r33, %r32, %r31;
	ld.global.u32 	%r34, [%rd29+-4];
	and.b32  	%r35, %r34, %r31;
	xor.b32  	%r36, %r35, %r33;
	shr.u32 	%r37, %r36, 1;
	and.b32  	%r38, %r37, 1431655765;
	sub.s32 	%r39, %r36, %r38;
	and.b32  	%r40, %r39, 858993459;
	shr.u32 	%r41, %r39, 2;
	and.b32  	%r42, %r41, 858993459;
	add.s32 	%r43, %r42, %r40;
	shr.u32 	%r44, %r43, 4;
	add.s32 	%r45, %r44, %r43;
	and.b32  	%r46, %r45, 983055;
	shr.u32 	%r47, %r45, 8;
	and.b32  	%r48, %r47, 983055;
	add.s32 	%r49, %r48, %r46;
	and.b32  	%r50, %r49, 31;
	shr.u32 	%r51, %r49, 16;
	add.s32 	%r52, %r51, %r150;
	add.s32 	%r53, %r52, %r50;
	shr.u32 	%r54, %r33, 1;
	and.b32  	%r55, %r54, 1431655765;
	sub.s32 	%r56, %r33, %r55;
	and.b32  	%r57, %r56, 858993459;
	shr.u32 	%r58, %r56, 2;
	and.b32  	%r59, %r58, 858993459;
	add.s32 	%r60, %r59, %r57;
	shr.u32 	%r61, %r60, 4;
	add.s32 	%r62, %r61, %r60;
	and.b32  	%r63, %r62, 983055;
	shr.u32 	%r64, %r62, 8;
	and.b32  	%r65, %r64, 983055;
	add.s32 	%r66, %r65, %r63;
	and.b32  	%r67, %r66, 31;
	shr.u32 	%r68, %r66, 16;
	add.s32 	%r69, %r68, %r149;
	add.s32 	%r70, %r69, %r67;
	shr.u32 	%r71, %r35, 1;
	and.b32  	%r72, %r71, 1431655765;
	sub.s32 	%r73, %r35, %r72;
	and.b32  	%r74, %r73, 858993459;
	shr.u32 	%r75, %r73, 2;
	and.b32  	%r76, %r75, 858993459;
	add.s32 	%r77, %r76, %r74;
	shr.u32 	%r78, %r77, 4;
	add.s32 	%r79, %r78, %r77;
	and.b32  	%r80, %r79, 983055;
	shr.u32 	%r81, %r79, 8;
	and.b32  	%r82, %r81, 983055;
	add.s32 	%r83, %r82, %r80;
	and.b32  	%r84, %r83, 31;
	shr.u32 	%r85, %r83, 16;
	add.s32 	%r86, %r85, %r148;
	add.s32 	%r87, %r86, %r84;
	ld.global.u32 	%r88, [%rd23];
	ld.global.u32 	%r89, [%rd28];
	and.b32  	%r90, %r89, %r88;
	ld.global.u32 	%r91, [%rd24];
	and.b32  	%r92, %r91, %r90;
	ld.global.u32 	%r93, [%rd29];
	and.b32  	%r94, %r93, %r90;
	xor.b32  	%r95, %r94, %r92;
	shr.u32 	%r96, %r95, 1;
	and.b32  	%r97, %r96, 1431655765;
	sub.s32 	%r98, %r95, %r97;
	and.b32  	%r99, %r98, 858993459;
	shr.u32 	%r100, %r98, 2;
	and.b32  	%r101, %r100, 858993459;
	add.s32 	%r102, %r101, %r99;
	shr.u32 	%r103, %r102, 4;
	add.s32 	%r104, %r103, %r102;
	and.b32  	%r105, %r104, 983055;
	shr.u32 	%r106, %r104, 8;
	and.b32  	%r107, %r106, 983055;
	add.s32 	%r108, %r107, %r105;
	and.b32  	%r109, %r108, 31;
	shr.u32 	%r110, %r108, 16;
	add.s32 	%r111, %r110, %r53;
	add.s32 	%r150, %r111, %r109;
	shr.u32 	%r112, %r92, 1;
	and.b32  	%r113, %r112, 1431655765;
	sub.s32 	%r114, %r92, %r113;
	and.b32  	%r115, %r114, 858993459;
	shr.u32 	%r116, %r114, 2;
	and.b32  	%r117, %r116, 858993459;
	add.s32 	%r118, %r117, %r115;
	shr.u32 	%r119, %r118, 4;
	add.s32 	%r120, %r119, %r118;
	and.b32  	%r121, %r120, 983055;
	shr.u32 	%r122, %r120, 8;
	and.b32  	%r123, %r122, 983055;
	add.s32 	%r124, %r123, %r121;
	and.b32  	%r125, %r124, 31;
	shr.u32 	%r126, %r124, 16;
	add.s32 	%r127, %r126, %r70;
	add.s32 	%r149, %r127, %r125;
	shr.u32 	%r128, %r94, 1;
	and.b32  	%r129, %r128, 1431655765;
	sub.s32 	%r130, %r94, %r129;
	and.b32  	%r131, %r130, 858993459;
	shr.u32 	%r132, %r130, 2;
	and.b32  	%r133, %r132, 858993459;
	add.s32 	%r134, %r133, %r131;
	shr.u32 	%r135, %r134, 4;
	add.s32 	%r136, %r135, %r134;
	and.b32  	%r137, %r136, 983055;
	shr.u32 	%r138, %r136, 8;
	and.b32  	%r139, %r138, 983055;
	add.s32 	%r140, %r139, %r137;
	and.b32  	%r141, %r140, 31;
	shr.u32 	%r142, %r140, 16;
	add.s32 	%r143, %r142, %r87;
	add.s32 	%r148, %r143, %r141;
	add.s32 	%r147, %r147, 2;
	add.s32 	%r146, %r146, 2;
	add.s64 	%rd29, %rd29, 8;
	add.s64 	%rd28, %rd28, 8;
	setp.ne.s32 	%p4, %r147, 48;
	@%p4 bra 	$L__BB0_2;
	cvt.rn.f32.u32 	%f1, %r150;
	add.s32 	%r144, %r148, %r149;
	cvt.rn.f32.u32 	%f2, %r144;
	div.rn.f32 	%f3, %f1, %f2;
	mov.f32 	%f4, 0f3F800000;
	sub.f32 	%f5, %f4, %f3;
	mad.lo.s32 	%r145, %r1, %r3, %r2;
	cvta.to.global.u64 	%rd25, %rd13;
	mul.wide.s32 	%rd26, %r145, 4;
	add.s64 	%rd27, %rd25, %rd26;
	st.global.f32 	[%rd27], %f5;
$L__BB0_4:
	ret;

}


// ===== COMPILED SASS (sm_100) =====

	.target	sm_100

	.elftype	@"ET_EXEC"


//--------------------- .note.nv.tkinfo           --------------------------
	.section	.note.nv.tkinfo,"",@"SHT_NOTE"
	.sectionflags	@"SHF_NOTE_NV_TKINFO"
	.tkinfo
        /*0018*/ 	.word	0x00000002
        /*0030*/ 	.string	""
        /*0030*/ 	.string	"ptxas"
        /*0030*/ 	.string	"Cuda compilation tools, release 13.0, V13.0.88"
        /*0030*/ 	.string	"Build cuda_13.0.r13.0/compiler.36424714_0"
        /*0030*/ 	.string	"-arch sm_100 -m 64 "



//--------------------- .note.nv.cuinfo           --------------------------
	.section	.note.nv.cuinfo,"",@"SHT_NOTE"
	.sectionflags	@"SHF_NOTE_NV_CUINFO"
        /*0018*/ 	.short	0x0002
        /*001a*/ 	.short	0x0064
        /*001c*/ 	.short	0x0082
	.zero		2


//--------------------- .nv.info                  --------------------------
	.section	.nv.info,"",@"SHT_CUDA_INFO"
	.align	4


	//----- nvinfo : EIATTR_REGCOUNT
	.align		4
        /*0000*/ 	.byte	0x04, 0x2f
        /*0002*/ 	.short	(.L_1 - .L_0)
	.align		4
.L_0:
        /*0004*/ 	.word	index@(_Z8GetScorePiiS_iS_S_Pfm)
        /*0008*/ 	.word	0x00000019


	//----- nvinfo : EIATTR_FRAME_SIZE
	.align		4
.L_1:
        /*000c*/ 	.byte	0x04, 0x11
        /*000e*/ 	.short	(.L_3 - .L_2)
	.align		4
.L_2:
        /*0010*/ 	.word	index@($__internal_0_$__cuda_sm3x_div_rn_noftz_f32_slowpath)
        /*0014*/ 	.word	0x00000000


	//----- nvinfo : EIATTR_FRAME_SIZE
	.align		4
.L_3:
        /*0018*/ 	.byte	0x04, 0x11
        /*001a*/ 	.short	(.L_5 - .L_4)
	.align		4
.L_4:
        /*001c*/ 	.word	index@(_Z8GetScorePiiS_iS_S_Pfm)
        /*0020*/ 	.word	0x00000000


	//----- nvinfo : EIATTR_MIN_STACK_SIZE
	.align		4
.L_5:
        /*0024*/ 	.byte	0x04, 0x12
        /*0026*/ 	.short	(.L_7 - .L_6)
	.align		4
.L_6:
        /*0028*/ 	.word	index@(_Z8GetScorePiiS_iS_S_Pfm)
        /*002c*/ 	.word	0x00000000
.L_7:


//--------------------- .nv.compat                --------------------------
	.section	.nv.compat,"",@"SHT_CUDA_COMPAT_INFO"
	.align	4
        /*0000*/ 	.byte	0x02, 0x09, 0x00, 0x00, 0x02, 0x02, 0x01, 0x00, 0x02, 0x05, 0x05, 0x00, 0x03, 0x07, 0x01, 0x01
        /*0010*/ 	.byte	0x02, 0x03, 0x00, 0x00, 0x02, 0x06, 0x01, 0x00, 0x04, 0x0b, 0x08, 0x00, 0x01, 0x00, 0x00, 0x00
        /*0020*/ 	.byte	0x00, 0x00, 0x00, 0x00


//--------------------- .nv.info._Z8GetScorePiiS_iS_S_Pfm --------------------------
	.section	.nv.info._Z8GetScorePiiS_iS_S_Pfm,"",@"SHT_CUDA_INFO"
	.sectionflags	@""
	.align	4


	//----- nvinfo : EIATTR_CUDA_API_VERSION
	.align		4
        /*0000*/ 	.byte	0x04, 0x37
        /*0002*/ 	.short	(.L_9 - .L_8)
.L_8:
        /*0004*/ 	.word	0x00000082


	//----- nvinfo : EIATTR_KPARAM_INFO
	.align		4
.L_9:
        /*0008*/ 	.byte	0x04, 0x17
        /*000a*/ 	.short	(.L_11 - .L_10)
.L_10:
        /*000c*/ 	.word	0x00000000
        /*0010*/ 	.short	0x0007
        /*0012*/ 	.short	0x0038
        /*0014*/ 	.byte	0x00, 0xf0, 0x21, 0x00


	//----- nvinfo : EIATTR_KPARAM_INFO
	.align		4
.L_11:
        /*0018*/ 	.byte	0x04, 0x17
        /*001a*/ 	.short	(.L_13 - .L_12)
.L_12:
        /*001c*/ 	.word	0x00000000
        /*0020*/ 	.short	0x0006
        /*0022*/ 	.short	0x0030
        /*0024*/ 	.byte	0x00, 0xf5, 0x21, 0x00


	//----- nvinfo : EIATTR_KPARAM_INFO
	.align		4
.L_13:
        /*0028*/ 	.byte	0x04, 0x17
        /*002a*/ 	.short	(.L_15 - .L_14)
.L_14:
        /*002c*/ 	.word	0x00000000
        /*0030*/ 	.short	0x0005
        /*0032*/ 	.short	0x0028
        /*0034*/ 	.byte	0x00, 0xf5, 0x21, 0x00


	//----- nvinfo : EIATTR_KPARAM_INFO
	.align		4
.L_15:
        /*0038*/ 	.byte	0x04, 0x17
        /*003a*/ 	.short	(.L_17 - .L_16)
.L_16:
        /*003c*/ 	.word	0x00000000
        /*0040*/ 	.short	0x0004
        /*0042*/ 	.short	0x0020
        /*0044*/ 	.byte	0x00, 0xf5, 0x21, 0x00


	//----- nvinfo : EIATTR_KPARAM_INFO
	.align		4
.L_17:
        /*0048*/ 	.byte	0x04, 0x17
        /*004a*/ 	.short	(.L_19 - .L_18)
.L_18:
        /*004c*/ 	.word	0x00000000
        /*0050*/ 	.short	0x0003
        /*0052*/ 	.short	0x0018
        /*0054*/ 	.byte	0x00, 0xf0, 0x11, 0x00


	//----- nvinfo : EIATTR_KPARAM_INFO
	.align		4
.L_19:
        /*0058*/ 	.byte	0x04, 0x17
        /*005a*/ 	.short	(.L_21 - .L_20)
.L_20:
        /*005c*/ 	.word	0x00000000
        /*0060*/ 	.short	0x0002
        /*0062*/ 	.short	0x0010
        /*0064*/ 	.byte	0x00, 0xf5, 0x21, 0x00


	//----- nvinfo : EIATTR_KPARAM_INFO
	.align		4
.L_21:
        /*0068*/ 	.byte	0x04, 0x17
        /*006a*/ 	.short	(.L_23 - .L_22)
.L_22:
        /*006c*/ 	.word	0x00000000
        /*0070*/ 	.short	0x0001
        /*0072*/ 	.short	0x0008
        /*0074*/ 	.byte	0x00, 0xf0, 0x11, 0x00


	//----- nvinfo : EIATTR_KPARAM_INFO
	.align		4
.L_23:
        /*0078*/ 	.byte	0x04, 0x17
        /*007a*/ 	.short	(.L_25 - .L_24)
.L_24:
        /*007c*/ 	.word	0x00000000
        /*0080*/ 	.short	0x0000
        /*0082*/ 	.short	0x0000
        /*0084*/ 	.byte	0x00, 0xf5, 0x21, 0x00


	//----- nvinfo : EIATTR_SPARSE_MMA_MASK
	.align		4
.L_25:
        /*0088*/ 	.byte	0x03, 0x50
        /*008a*/ 	.short	0x0000


	//----- nvinfo : EIATTR_MAXREG_COUNT
	.align		4
        /*008c*/ 	.byte	0x03, 0x1b
        /*008e*/ 	.short	0x00ff


	//----- nvinfo : EIATTR_MERCURY_ISA_VERSION
	.align		4
        /*0090*/ 	.byte	0x03, 0x5f
        /*0092*/ 	.short	0x0101


	//----- nvinfo : EIATTR_VRC_CTA_INIT_COUNT
	.align		4
        /*0094*/ 	.byte	0x02, 0x4a
	.zero		1
	.zero		1


	//----- nvinfo : EIATTR_EXIT_INSTR_OFFSETS
	.align		4
        /*0098*/ 	.byte	0x04, 0x1c
        /*009a*/ 	.short	(.L_27 - .L_26)


	//   ....[0]....
.L_26:
        /*009c*/ 	.word	0x00000100


	//   ....[1]....
        /*00a0*/ 	.word	0x00000b60


	//----- nvinfo : EIATTR_CRS_STACK_SIZE
	.align		4
.L_27:
        /*00a4*/ 	.byte	0x04, 0x1e
        /*00a6*/ 	.short	(.L_29 - .L_28)
.L_28:
        /*00a8*/ 	.word	0x00000000


	//----- nvinfo : EIATTR_CBANK_PARAM_SIZE
	.align		4
.L_29:
        /*00ac*/ 	.byte	0x03, 0x19
        /*00ae*/ 	.short	0x0040


	//----- nvinfo : EIATTR_PARAM_CBANK
	.align		4
        /*00b0*/ 	.byte	0x04, 0x0a
        /*00b2*/ 	.short	(.L_31 - .L_30)
	.align		4
.L_30:
        /*00b4*/ 	.word	index@(.nv.constant0._Z8GetScorePiiS_iS_S_Pfm)
        /*00b8*/ 	.short	0x0380
        /*00ba*/ 	.short	0x0040


	//----- nvinfo : EIATTR_SW_WAR
	.align		4
.L_31:
        /*00bc*/ 	.byte	0x04, 0x36
        /*00be*/ 	.short	(.L_33 - .L_32)
.L_32:
        /*00c0*/ 	.word	0x00000008
.L_33:


//--------------------- .nv.callgraph             --------------------------
	.section	.nv.callgraph,"",@"SHT_CUDA_CALLGRAPH"
	.align	4
	.sectionentsize	8
	.align		4
        /*0000*/ 	.word	0x00000000
	.align		4
        /*0004*/ 	.word	0xffffffff
	.align		4
        /*0008*/ 	.word	0x00000000
	.align		4
        /*000c*/ 	.word	0xfffffffe
	.align		4
        /*0010*/ 	.word	0x00000000
	.align		4
        /*0014*/ 	.word	0xfffffffd
	.align		4
        /*0018*/ 	.word	0x00000000
	.align		4
        /*001c*/ 	.word	0xfffffffc


//--------------------- .text._Z8GetScorePiiS_iS_S_Pfm --------------------------
	.section	.text._Z8GetScorePiiS_iS_S_Pfm,"ax",@progbits
	.align	128
        .global         _Z8GetScorePiiS_iS_S_Pfm
        .type           _Z8GetScorePiiS_iS_S_Pfm,@function
        .size           _Z8GetScorePiiS_iS_S_Pfm,(.L_x_15 - _Z8GetScorePiiS_iS_S_Pfm)
        .other          _Z8GetScorePiiS_iS_S_Pfm,@"STO_CUDA_ENTRY STV_DEFAULT"
_Z8GetScorePiiS_iS_S_Pfm:
.text._Z8GetScorePiiS_iS_S_Pfm:
[----:B------:R-:W-:Y:S08]  /*0000*/  LDC R1, c[0x0][0x37c] ;  /* 0x0000df00ff017b82 */ /* 0x000ff00000000800 */
[----:B------:R-:W0:Y:S01]  /*0010*/  LDC R0, c[0x0][0x398] ;  /* 0x0000e600ff007b82 */ /* 0x000e220000000800 */
[----:B------:R-:W1:Y:S01]  /*0020*/  S2R R5, SR_TID.X ;  /* 0x0000000000057919 */ /* 0x000e620000002100 */
[----:B------:R-:W2:Y:S06]  /*0030*/  LDCU UR4, c[0x0][0x388] ;  /* 0x00007100ff0477ac */ /* 0x000eac0008000800 */
[----:B------:R-:W1:Y:S08]  /*0040*/  S2UR UR6, SR_CTAID.X ;  /* 0x00000000000679c3 */ /* 0x000e700000002500 */
[----:B------:R-:W1:Y:S01]  /*0050*/  LDC R6, c[0x0][0x360] ;  /* 0x0000d800ff067b82 */ /* 0x000e620000000800 */
[----:B--2---:R-:W-:-:S07]  /*0060*/  UIMAD.WIDE UR4, UR4, 0x2aaaaaab, URZ ;  /* 0x2aaaaaab040478a5 */ /* 0x004fce000f8e02ff */
[----:B------:R-:W2:Y:S01]  /*0070*/  S2UR UR20, SR_CTAID.Y ;  /* 0x00000000001479c3 */ /* 0x000ea20000002600 */
[----:B0-----:R-:W-:Y:S01]  /*0080*/  IMAD.HI R0, R0, 0x2aaaaaab, RZ ;  /* 0x2aaaaaab00007827 */ /* 0x001fe200078e02ff */
[----:B------:R-:W-:-:S04]  /*0090*/  USHF.R.U32.HI UR4, URZ, 0x1f, UR5 ;  /* 0x0000001fff047899 */ /* 0x000fc80008011605 */
[----:B------:R-:W-:Y:S01]  /*00a0*/  SHF.R.U32.HI R3, RZ, 0x1f, R0 ;  /* 0x0000001fff037819 */ /* 0x000fe20000011600 */
[----:B------:R-:W-:-:S03]  /*00b0*/  ULEA.HI.SX32 UR4, UR5, UR4, 0x1d ;  /* 0x0000000405047291 */ /* 0x000fc6000f8feaff */
[----:B------:R-:W-:Y:S01]  /*00c0*/  LEA.HI.SX32 R3, R0, R3, 0x1d ;  /* 0x0000000300037211 */ /* 0x000fe200078feaff */
[----:B-1----:R-:W-:-:S03]  /*00d0*/  IMAD R6, R6, UR6, R5 ;  /* 0x0000000606067c24 */ /* 0x002fc6000f8e0205 */
[----:B--2---:R-:W-:-:S04]  /*00e0*/  ISETP.LE.AND P0, PT, R3, UR20, PT ;  /* 0x0000001403007c0c */ /* 0x004fc8000bf03270 */
[----:B------:R-:W-:-:S13]  /*00f0*/  ISETP.GE.OR P0, PT, R6, UR4, P0 ;  /* 0x0000000406007c0c */ /* 0x000fda0008706670 */
[----:B------:R-:W-:Y:S05]  /*0100*/  @P0 EXIT ;  /* 0x000000000000094d */ /* 0x000fea0003800000 */
[----:B------:R-:W0:Y:S01]  /*0110*/  LDCU.128 UR12, c[0x0][0x3a0] ;  /* 0x00007400ff0c77ac */ /* 0x000e220008000c00 */
[----:B------:R-:W-:Y:S01]  /*0120*/  IMAD R7, R6, 0x30, RZ ;  /* 0x0000003006077824 */ /* 0x000fe200078e02ff */
[----:B------:R-:W-:Y:S01]  /*0130*/  CS2R R8, SRZ ;  /* 0x0000000000087805 */ /* 0x000fe2000001ff00 */
[----:B------:R-:W-:Y:S01]  /*0140*/  IMAD.MOV.U32 R0, RZ, RZ, RZ ;  /* 0x000000ffff007224 */ /* 0x000fe200078e00ff */
[----:B------:R-:W1:Y:S01]  /*0150*/  LDCU.64 UR16, c[0x0][0x390] ;  /* 0x00007200ff1077ac */ /* 0x000e620008000a00 */
[----:B------:R-:W2:Y:S01]  /*0160*/  LDCU.64 UR18, c[0x0][0x380] ;  /* 0x00007000ff1277ac */ /* 0x000ea20008000a00 */
[----:B------:R-:W-:-:S04]  /*0170*/  UIMAD.WIDE.U32 UR4, UR20, 0xc0, URZ ;  /* 0x000000c0140478a5 */ /* 0x000fc8000f8e00ff */
[----:B------:R-:W-:Y:S02]  /*0180*/  ULOP3.LUT UR9, UR4, 0x4, URZ, 0xfc, !UPT ;  /* 0x0000000404097892 */ /* 0x000fe4000f8efcff */
[----:B0-----:R-:W-:Y:S02]  /*0190*/  UIADD3 UR10, UP0, UPT, UR12, 0x4, URZ ;  /* 0x000000040c0a7890 */ /* 0x001fe4000ff1e0ff */
[----:B------:R-:W-:Y:S02]  /*01a0*/  UIADD3 UR4, UP1, UPT, UR9, UR14, URZ ;  /* 0x0000000e09047290 */ /* 0x000fe4000ff3e0ff */
[----:B------:R-:W-:Y:S02]  /*01b0*/  UIADD3.X UR11, UPT, UPT, URZ, UR13, URZ, UP0, !UPT ;  /* 0x0000000dff0b7290 */ /* 0x000fe400087fe4ff */
[----:B-1----:R-:W-:Y:S02]  /*01c0*/  UIADD3 UR9, UP0, UPT, UR9, UR16, URZ ;  /* 0x0000001009097290 */ /* 0x002fe4000ff1e0ff */
[----:B------:R-:W-:Y:S01]  /*01d0*/  UIADD3.X UR6, UPT, UPT, UR5, UR15, URZ, UP1, !UPT ;  /* 0x0000000f05067290 */ /* 0x000fe20008ffe4ff */
[----:B------:R-:W-:Y:S01]  /*01e0*/  IMAD.U32 R2, RZ, RZ, UR4 ;  /* 0x00000004ff027e24 */ /* 0x000fe2000f8e00ff */
[----:B------:R-:W-:-:S02]  /*01f0*/  UIADD3.X UR5, UPT, UPT, UR5, UR17, URZ, UP0, !UPT ;  /* 0x0000001105057290 */ /* 0x000fc400087fe4ff */
[----:B--2---:R-:W-:Y:S01]  /*0200*/  UIADD3 UR7, UP1, UPT, UR18, 0x4, URZ ;  /* 0x0000000412077890 */ /* 0x004fe2000ff3e0ff */
[----:B------:R-:W-:Y:S01]  /*0210*/  IMAD.U32 R4, RZ, RZ, UR9 ;  /* 0x00000009ff047e24 */ /* 0x000fe2000f8e00ff */
[----:B------:R-:W0:Y:S01]  /*0220*/  LDCU.64 UR12, c[0x0][0x358] ;  /* 0x00006b00ff0c77ac */ /* 0x000e220008000a00 */
[----:B------:R-:W-:Y:S02]  /*0230*/  IMAD.U32 R3, RZ, RZ, UR6 ;  /* 0x00000006ff037e24 */ /* 0x000fe4000f8e00ff */
[----:B------:R-:W-:Y:S01]  /*0240*/  IMAD.U32 R5, RZ, RZ, UR5 ;  /* 0x00000005ff057e24 */ /* 0x000fe2000f8e00ff */
[----:B------:R-:W-:Y:S01]  /*0250*/  UIADD3.X UR8, UPT, UPT, URZ, UR19, URZ, UP1, !UPT ;  /* 0x00000013ff087290 */ /* 0x000fe20008ffe4ff */
[----:B------:R-:W-:-:S11]  /*0260*/  UMOV UR4, URZ ;  /* 0x000000ff00047c82 */ /* 0x000fd60008000000 */
.L_x_0:
[----:B------:R-:W-:Y:S01]  /*0270*/  IMAD.U32 R10, RZ, RZ, UR10 ;  /* 0x0000000aff0a7e24 */ /* 0x000fe2000f8e00ff */
[----:B0-----:R-:W2:Y:S01]  /*0280*/  LDG.E R19, desc[UR12][R2.64+-0x4] ;  /* 0xfffffc0c02137981 */ /* 0x001ea2000c1e1900 */
[----:B------:R-:W-:Y:S02]  /*0290*/  IMAD.U32 R11, RZ, RZ, UR11 ;  /* 0x0000000bff0b7e24 */ /* 0x000fe4000f8e00ff */
[----:B------:R-:W-:Y:S01]  /*02a0*/  IMAD.U32 R12, RZ, RZ, UR7 ;  /* 0x00000007ff0c7e24 */ /* 0x000fe2000f8e00ff */
[----:B------:R-:W3:Y:S01]  /*02b0*/  LDG.E R22, desc[UR12][R4.64+-0x4] ;  /* 0xfffffc0c04167981 */ /* 0x000ee2000c1e1900 */
[----:B------:R-:W-:Y:S02]  /*02c0*/  IMAD.U32 R13, RZ, RZ, UR8 ;  /* 0x00000008ff0d7e24 */ /* 0x000fe4000f8e00ff */
[C---:B------:R-:W-:Y:S01]  /*02d0*/  IMAD.WIDE R10, R7.reuse, 0x4, R10 ;  /* 0x00000004070a7825 */ /* 0x040fe200078e020a */
[----:B------:R-:W4:Y:S03]  /*02e0*/  LDG.E R14, desc[UR12][R2.64] ;  /* 0x0000000c020e7981 */ /* 0x000f26000c1e1900 */
[----:B------:R-:W-:Y:S01]  /*02f0*/  IMAD.WIDE R12, R7, 0x4, R12 ;  /* 0x00000004070c7825 */ /* 0x000fe200078e020c */
[----:B------:R-:W2:Y:S04]  /*0300*/  LDG.E R18, desc[UR12][R10.64+-0x4] ;  /* 0xfffffc0c0a127981 */ /* 0x000ea8000c1e1900 */
[----:B------:R-:W5:Y:S04]  /*0310*/  LDG.E R20, desc[UR12][R12.64+-0x4] ;  /* 0xfffffc0c0c147981 */ /* 0x000f68000c1e1900 */
[----:B------:R-:W4:Y:S04]  /*0320*/  LDG.E R15, desc[UR12][R10.64] ;  /* 0x0000000c0a0f7981 */ /* 0x000f28000c1e1900 */
[----:B------:R-:W4:Y:S04]  /*0330*/  LDG.E R17, desc[UR12][R12.64] ;  /* 0x0000000c0c117981 */ /* 0x000f28000c1e1900 */
[----:B------:R0:W4:Y:S01]  /*0340*/  LDG.E R16, desc[UR12][R4.64] ;  /* 0x0000000c04107981 */ /* 0x000122000c1e1900 */
[----:B------:R-:W-:-:S04]  /*0350*/  UIADD3 UR4, UPT, UPT, UR4, 0x2, URZ ;  /* 0x0000000204047890 */ /* 0x000fc8000fffe0ff */
[----:B------:R-:W-:Y:S01]  /*0360*/  UISETP.NE.AND UP0, UPT, UR4, 0x30, UPT ;  /* 0x000000300400788c */ /* 0x000fe2000bf05270 */
[----:B0-----:R-:W-:-:S05]  /*0370*/  IADD3 R4, P0, PT, R4, 0x8, RZ ;  /* 0x0000000804047810 */ /* 0x001fca0007f1e0ff */
[----:B------:R-:W-:Y:S01]  /*0380*/  IMAD.X R5, RZ, RZ, R5, P0 ;  /* 0x000000ffff057224 */ /* 0x000fe200000e0605 */
[----:B------:R-:W-:Y:S01]  /*0390*/  IADD3 R2, P0, PT, R2, 0x8, RZ ;  /* 0x0000000802027810 */ /* 0x000fe20007f1e0ff */
[----:B------:R-:W-:-:S04]  /*03a0*/  VIADD R7, R7, 0x2 ;  /* 0x0000000207077836 */ /* 0x000fc80000000000 */
[----:B------:R-:W-:Y:S01]  /*03b0*/  IMAD.X R3, RZ, RZ, R3, P0 ;  /* 0x000000ffff037224 */ /* 0x000fe200000e0603 */
[----:B--2---:R-:W-:-:S04]  /*03c0*/  LOP3.LUT R19, R19, R18, RZ, 0xc0, !PT ;  /* 0x0000001213137212 */ /* 0x004fc800078ec0ff */
[----:B-----5:R-:W-:-:S04]  /*03d0*/  LOP3.LUT R18, R20, R19, RZ, 0xc0, !PT ;  /* 0x0000001314127212 */ /* 0x020fc800078ec0ff */
[----:B------:R-:W-:-:S04]  /*03e0*/  SHF.R.U32.HI R20, RZ, 0x1, R18 ;  /* 0x00000001ff147819 */ /* 0x000fc80000011612 */
[----:B------:R-:W-:-:S05]  /*03f0*/  LOP3.LUT R21, R20, 0x55555555, RZ, 0xc0, !PT ;  /* 0x5555555514157812 */ /* 0x000fca00078ec0ff */
[----:B------:R-:W-:Y:S01]  /*0400*/  IMAD.IADD R21, R18, 0x1, -R21 ;  /* 0x0000000112157824 */ /* 0x000fe200078e0a15 */
[----:B---3--:R-:W-:-:S04]  /*0410*/  LOP3.LUT R19, R22, R19, RZ, 0xc0, !PT ;  /* 0x0000001316137212 */ /* 0x008fc800078ec0ff */
[----:B------:R-:W-:Y:S02]  /*0420*/  SHF.R.U32.HI R20, RZ, 0x2, R21 ;  /* 0x00000002ff147819 */ /* 0x000fe40000011615 */
[----:B------:R-:W-:Y:S02]  /*0430*/  LOP3.LUT R21, R21, 0x33333333, RZ, 0xc0, !PT ;  /* 0x3333333315157812 */ /* 0x000fe400078ec0ff */
[----:B------:R-:W-:Y:S02]  /*0440*/  LOP3.LUT R20, R20, 0x33333333, RZ, 0xc0, !PT ;  /* 0x3333333314147812 */ /* 0x000fe400078ec0ff */
[----:B------:R-:W-:-:S03]  /*0450*/  SHF.R.U32.HI R10, RZ, 0x1, R19 ;  /* 0x00000001ff0a7819 */ /* 0x000fc60000011613 */
[----:B------:R-:W-:Y:S01]  /*0460*/  IMAD.IADD R20, R21, 0x1, R20 ;  /* 0x0000000115147824 */ /* 0x000fe200078e0214 */
[----:B------:R-:W-:-:S04]  /*0470*/  LOP3.LUT R10, R10, 0x55555555, RZ, 0xc0, !PT ;  /* 0x555555550a0a7812 */ /* 0x000fc800078ec0ff */
[----:B------:R-:W-:Y:S01]  /*0480*/  LEA.HI R20, R20, R20, RZ, 0x1c ;  /* 0x0000001414147211 */ /* 0x000fe200078fe0ff */
[----:B------:R-:W-:-:S03]  /*0490*/  IMAD.IADD R12, R19, 0x1, -R10 ;  /* 0x00000001130c7824 */ /* 0x000fc600078e0a0a */
[----:B------:R-:W-:Y:S02]  /*04a0*/  SHF.R.U32.HI R10, RZ, 0x8, R20 ;  /* 0x00000008ff0a7819 */ /* 0x000fe40000011614 */
[----:B------:R-:W-:Y:S02]  /*04b0*/  LOP3.LUT R18, R19, R18, RZ, 0x3c, !PT ;  /* 0x0000001213127212 */ /* 0x000fe400078e3cff */
[----:B------:R-:W-:Y:S02]  /*04c0*/  LOP3.LUT R20, R20, 0xf000f, RZ, 0xc0, !PT ;  /* 0x000f000f14147812 */ /* 0x000fe400078ec0ff */
[----:B------:R-:W-:Y:S02]  /*04d0*/  LOP3.LUT R11, R10, 0xf000f, RZ, 0xc0, !PT ;  /* 0x000f000f0a0b7812 */ /* 0x000fe400078ec0ff */
[----:B------:R-:W-:Y:S02]  /*04e0*/  SHF.R.U32.HI R13, RZ, 0x2, R12 ;  /* 0x00000002ff0d7819 */ /* 0x000fe4000001160c */
[----:B------:R-:W-:Y:S01]  /*04f0*/  SHF.R.U32.HI R10, RZ, 0x1, R18 ;  /* 0x00000001ff0a7819 */ /* 0x000fe20000011612 */
[----:B------:R-:W-:Y:S01]  /*0500*/  IMAD.IADD R20, R20, 0x1, R11 ;  /* 0x0000000114147824 */ /* 0x000fe200078e020b */
[----:B------:R-:W-:-:S02]  /*0510*/  LOP3.LUT R12, R12, 0x33333333, RZ, 0xc0, !PT ;  /* 0x333333330c0c7812 */ /* 0x000fc400078ec0ff */
[----:B------:R-:W-:Y:S02]  /*0520*/  LOP3.LUT R13, R13, 0x33333333, RZ, 0xc0, !PT ;  /* 0x333333330d0d7812 */ /* 0x000fe400078ec0ff */
[----:B------:R-:W-:Y:S02]  /*0530*/  LOP3.LUT R11, R10, 0x55555555, RZ, 0xc0, !PT ;  /* 0x555555550a0b7812 */ /* 0x000fe400078ec0ff */
[----:B------:R-:W-:Y:S01]  /*0540*/  LEA.HI R10, R20, R9, RZ, 0x10 ;  /* 0x00000009140a7211 */ /* 0x000fe200078f80ff */
[----:B------:R-:W-:Y:S01]  /*0550*/  IMAD.IADD R12, R12, 0x1, R13 ;  /* 0x000000010c0c7824 */ /* 0x000fe200078e020d */
[----:B------:R-:W-:Y:S01]  /*0560*/  LOP3.LUT R9, R20, 0x1f, RZ, 0xc0, !PT ;  /* 0x0000001f14097812 */ /* 0x000fe200078ec0ff */
[----:B------:R-:W-:Y:S01]  /*0570*/  IMAD.IADD R11, R18, 0x1, -R11 ;  /* 0x00000001120b7824 */ /* 0x000fe200078e0a0b */
[----:B----4-:R-:W-:Y:S02]  /*0580*/  LOP3.LUT R15, R14, R15, RZ, 0xc0, !PT ;  /* 0x0000000f0e0f7212 */ /* 0x010fe400078ec0ff */
[----:B------:R-:W-:Y:S01]  /*0590*/  LEA.HI R12, R12, R12, RZ, 0x1c ;  /* 0x0000000c0c0c7211 */ /* 0x000fe200078fe0ff */
[----:B------:R-:W-:Y:S01]  /*05a0*/  IMAD.IADD R9, R9, 0x1, R10 ;  /* 0x0000000109097824 */ /* 0x000fe200078e020a */
[----:B------:R-:W-:-:S02]  /*05b0*/  SHF.R.U32.HI R10, RZ, 0x2, R11 ;  /* 0x00000002ff0a7819 */ /* 0x000fc4000001160b */
[----:B------:R-:W-:Y:S02]  /*05c0*/  SHF.R.U32.HI R14, RZ, 0x8, R12 ;  /* 0x00000008ff0e7819 */ /* 0x000fe4000001160c */
[----:B------:R-:W-:Y:S02]  /*05d0*/  LOP3.LUT R17, R17, R15, RZ, 0xc0, !PT ;  /* 0x0000000f11117212 */ /* 0x000fe400078ec0ff */
[----:B------:R-:W-:Y:S02]  /*05e0*/  LOP3.LUT R11, R11, 0x33333333, RZ, 0xc0, !PT ;  /* 0x333333330b0b7812 */ /* 0x000fe400078ec0ff */
[----:B------:R-:W-:Y:S02]  /*05f0*/  LOP3.LUT R10, R10, 0x33333333, RZ, 0xc0, !PT ;  /* 0x333333330a0a7812 */ /* 0x000fe400078ec0ff */
[----:B------:R-:W-:Y:S02]  /*0600*/  LOP3.LUT R13, R12, 0xf000f, RZ, 0xc0, !PT ;  /* 0x000f000f0c0d7812 */ /* 0x000fe400078ec0ff */
[----:B------:R-:W-:-:S02]  /*0610*/  LOP3.LUT R14, R14, 0xf000f, RZ, 0xc0, !PT ;  /* 0x000f000f0e0e7812 */ /* 0x000fc400078ec0ff */
[----:B------:R-:W-:Y:S01]  /*0620*/  LOP3.LUT R16, R16, R15, RZ, 0xc0, !PT ;  /* 0x0000000f10107212 */ /* 0x000fe200078ec0ff */
[----:B------:R-:W-:Y:S01]  /*0630*/  IMAD.IADD R12, R11, 0x1, R10 ;  /* 0x000000010b0c7824 */ /* 0x000fe200078e020a */
[----:B------:R-:W-:Y:S01]  /*0640*/  SHF.R.U32.HI R15, RZ, 0x1, R17 ;  /* 0x00000001ff0f7819 */ /* 0x000fe20000011611 */
[----:B------:R-:W-:Y:S01]  /*0650*/  IMAD.IADD R11, R13, 0x1, R14 ;  /* 0x000000010d0b7824 */ /* 0x000fe200078e020e */
[----:B------:R-:W-:Y:S02]  /*0660*/  LOP3.LUT R10, R16, R17, RZ, 0x3c, !PT ;  /* 0x00000011100a7212 */ /* 0x000fe400078e3cff */
[----:B------:R-:W-:Y:S02]  /*0670*/  LOP3.LUT R14, R15, 0x55555555, RZ, 0xc0, !PT ;  /* 0x555555550f0e7812 */ /* 0x000fe400078ec0ff */
[----:B------:R-:W-:Y:S02]  /*0680*/  SHF.R.U32.HI R15, RZ, 0x1, R16 ;  /* 0x00000001ff0f7819 */ /* 0x000fe40000011610 */
[----:B------:R-:W-:-:S02]  /*0690*/  LEA.HI R12, R12, R12, RZ, 0x1c ;  /* 0x0000000c0c0c7211 */ /* 0x000fc400078fe0ff */
[----:B------:R-:W-:Y:S01]  /*06a0*/  SHF.R.U32.HI R13, RZ, 0x1, R10 ;  /* 0x00000001ff0d7819 */ /* 0x000fe2000001160a */
[----:B------:R-:W-:Y:S01]  /*06b0*/  IMAD.IADD R17, R17, 0x1, -R14 ;  /* 0x0000000111117824 */ /* 0x000fe200078e0a0e */
[----:B------:R-:W-:Y:S02]  /*06c0*/  LOP3.LUT R19, R15, 0x55555555, RZ, 0xc0, !PT ;  /* 0x555555550f137812 */ /* 0x000fe400078ec0ff */
[----:B------:R-:W-:Y:S02]  /*06d0*/  SHF.R.U32.HI R14, RZ, 0x8, R12 ;  /* 0x00000008ff0e7819 */ /* 0x000fe4000001160c */
[----:B------:R-:W-:Y:S01]  /*06e0*/  LOP3.LUT R15, R13, 0x55555555, RZ, 0xc0, !PT ;  /* 0x555555550d0f7812 */ /* 0x000fe200078ec0ff */
[----:B------:R-:W-:Y:S01]  /*06f0*/  IMAD.IADD R19, R16, 0x1, -R19 ;  /* 0x0000000110137824 */ /* 0x000fe200078e0a13 */
[----:B------:R-:W-:Y:S02]  /*0700*/  LOP3.LUT R13, R12, 0xf000f, RZ, 0xc0, !PT ;  /* 0x000f000f0c0d7812 */ /* 0x000fe400078ec0ff */
[----:B------:R-:W-:Y:S01]  /*0710*/  LOP3.LUT R14, R14, 0xf000f, RZ, 0xc0, !PT ;  /* 0x000f000f0e0e7812 */ /* 0x000fe200078ec0ff */
[----:B------:R-:W-:Y:S01]  /*0720*/  IMAD.IADD R15, R10, 0x1, -R15 ;  /* 0x000000010a0f7824 */ /* 0x000fe200078e0a0f */
[----:B------:R-:W-:-:S03]  /*0730*/  SHF.R.U32.HI R18, RZ, 0x2, R17 ;  /* 0x00000002ff127819 */ /* 0x000fc60000011611 */
[----:B------:R-:W-:Y:S01]  /*0740*/  IMAD.IADD R13, R13, 0x1, R14 ;  /* 0x000000010d0d7824 */ /* 0x000fe200078e020e */
[----:B------:R-:W-:Y:S02]  /*0750*/  SHF.R.U32.HI R14, RZ, 0x2, R19 ;  /* 0x00000002ff0e7819 */ /* 0x000fe40000011613 */
[----:B------:R-:W-:Y:S02]  /*0760*/  SHF.R.U32.HI R12, RZ, 0x2, R15 ;  /* 0x00000002ff0c7819 */ /* 0x000fe4000001160f */
[----:B------:R-:W-:Y:S02]  /*0770*/  LOP3.LUT R10, R15, 0x33333333, RZ, 0xc0, !PT ;  /* 0x333333330f0a7812 */ /* 0x000fe400078ec0ff */
[----:B------:R-:W-:Y:S02]  /*0780*/  LEA.HI R15, R11, R0, RZ, 0x10 ;  /* 0x000000000b0f7211 */ /* 0x000fe400078f80ff */
[----:B------:R-:W-:Y:S02]  /*0790*/  LOP3.LUT R17, R17, 0x33333333, RZ, 0xc0, !PT ;  /* 0x3333333311117812 */ /* 0x000fe400078ec0ff */
[----:B------:R-:W-:-:S02]  /*07a0*/  LOP3.LUT R18, R18, 0x33333333, RZ, 0xc0, !PT ;  /* 0x3333333312127812 */ /* 0x000fc400078ec0ff */
[----:B------:R-:W-:Y:S02]  /*07b0*/  LOP3.LUT R19, R19, 0x33333333, RZ, 0xc0, !PT ;  /* 0x3333333313137812 */ /* 0x000fe400078ec0ff */
[----:B------:R-:W-:Y:S02]  /*07c0*/  LOP3.LUT R14, R14, 0x33333333, RZ, 0xc0, !PT ;  /* 0x333333330e0e7812 */ /* 0x000fe400078ec0ff */
[----:B------:R-:W-:Y:S02]  /*07d0*/  LOP3.LUT R0, R11, 0x1f, RZ, 0xc0, !PT ;  /* 0x0000001f0b007812 */ /* 0x000fe400078ec0ff */
[----:B------:R-:W-:Y:S01]  /*07e0*/  LOP3.LUT R11, R12, 0x33333333, RZ, 0xc0, !PT ;  /* 0x333333330c0b7812 */ /* 0x000fe200078ec0ff */
[----:B------:R-:W-:Y:S02]  /*07f0*/  IMAD.IADD R17, R17, 0x1, R18 ;  /* 0x0000000111117824 */ /* 0x000fe400078e0212 */
[----:B------:R-:W-:Y:S02]  /*0800*/  IMAD.IADD R14, R19, 0x1, R14 ;  /* 0x00000001130e7824 */ /* 0x000fe400078e020e */
[----:B------:R-:W-:Y:S01]  /*0810*/  IMAD.IADD R10, R10, 0x1, R11 ;  /* 0x000000010a0a7824 */ /* 0x000fe200078e020b */
[----:B------:R-:W-:-:S02]  /*0820*/  LEA.HI R17, R17, R17, RZ, 0x1c ;  /* 0x0000001111117211 */ /* 0x000fc400078fe0ff */
[----:B------:R-:W-:Y:S02]  /*0830*/  LEA.HI R14, R14, R14, RZ, 0x1c ;  /* 0x0000000e0e0e7211 */ /* 0x000fe400078fe0ff */
[----:B------:R-:W-:Y:S01]  /*0840*/  LEA.HI R10, R10, R10, RZ, 0x1c ;  /* 0x0000000a0a0a7211 */ /* 0x000fe200078fe0ff */
[----:B------:R-:W-:Y:S01]  /*0850*/  IMAD.IADD R0, R0, 0x1, R15 ;  /* 0x0000000100007824 */ /* 0x000fe200078e020f */
[----:B------:R-:W-:Y:S02]  /*0860*/  LOP3.LUT R12, R17, 0xf000f, RZ, 0xc0, !PT ;  /* 0x000f000f110c7812 */ /* 0x000fe400078ec0ff */
[----:B------:R-:W-:Y:S02]  /*0870*/  LOP3.LUT R15, R14, 0xf000f, RZ, 0xc0, !PT ;  /* 0x000f000f0e0f7812 */ /* 0x000fe400078ec0ff */
[----:B------:R-:W-:Y:S02]  /*0880*/  SHF.R.U32.HI R17, RZ, 0x8, R17 ;  /* 0x00000008ff117819 */ /* 0x000fe40000011611 */
[----:B------:R-:W-:-:S02]  /*0890*/  SHF.R.U32.HI R14, RZ, 0x8, R14 ;  /* 0x00000008ff0e7819 */ /* 0x000fc4000001160e */
[----:B------:R-:W-:Y:S02]  /*08a0*/  SHF.R.U32.HI R11, RZ, 0x8, R10 ;  /* 0x00000008ff0b7819 */ /* 0x000fe4000001160a */
[----:B------:R-:W-:Y:S02]  /*08b0*/  LEA.HI R8, R13, R8, RZ, 0x10 ;  /* 0x000000080d087211 */ /* 0x000fe400078f80ff */
[----:B------:R-:W-:Y:S02]  /*08c0*/  LOP3.LUT R17, R17, 0xf000f, RZ, 0xc0, !PT ;  /* 0x000f000f11117812 */ /* 0x000fe400078ec0ff */
[----:B------:R-:W-:Y:S02]  /*08d0*/  LOP3.LUT R13, R13, 0x1f, RZ, 0xc0, !PT ;  /* 0x0000001f0d0d7812 */ /* 0x000fe400078ec0ff */
[----:B------:R-:W-:Y:S02]  /*08e0*/  LOP3.LUT R10, R10, 0xf000f, RZ, 0xc0, !PT ;  /* 0x000f000f0a0a7812 */ /* 0x000fe400078ec0ff */
[----:B------:R-:W-:-:S02]  /*08f0*/  LOP3.LUT R14, R14, 0xf000f, RZ, 0xc0, !PT ;  /* 0x000f000f0e0e7812 */ /* 0x000fc400078ec0ff */
[----:B------:R-:W-:Y:S01]  /*0900*/  LOP3.LUT R11, R11, 0xf000f, RZ, 0xc0, !PT ;  /* 0x000f000f0b0b7812 */ /* 0x000fe200078ec0ff */
[----:B------:R-:W-:Y:S02]  /*0910*/  IMAD.IADD R8, R13, 0x1, R8 ;  /* 0x000000010d087824 */ /* 0x000fe400078e0208 */
[----:B------:R-:W-:Y:S02]  /*0920*/  IMAD.IADD R12, R12, 0x1, R17 ;  /* 0x000000010c0c7824 */ /* 0x000fe400078e0211 */
[----:B------:R-:W-:Y:S02]  /*0930*/  IMAD.IADD R15, R15, 0x1, R14 ;  /* 0x000000010f0f7824 */ /* 0x000fe400078e020e */
[----:B------:R-:W-:Y:S01]  /*0940*/  IMAD.IADD R11, R10, 0x1, R11 ;  /* 0x000000010a0b7824 */ /* 0x000fe200078e020b */
[----:B------:R-:W-:Y:S02]  /*0950*/  LEA.HI R10, R12, R9, RZ, 0x10 ;  /* 0x000000090c0a7211 */ /* 0x000fe400078f80ff */
[----:B------:R-:W-:-:S02]  /*0960*/  LEA.HI R17, R15, R0, RZ, 0x10 ;  /* 0x000000000f117211 */ /* 0x000fc400078f80ff */
[----:B------:R-:W-:Y:S02]  /*0970*/  LEA.HI R13, R11, R8, RZ, 0x10 ;  /* 0x000000080b0d7211 */ /* 0x000fe400078f80ff */
[----:B------:R-:W-:Y:S02]  /*0980*/  LOP3.LUT R9, R12, 0x1f, RZ, 0xc0, !PT ;  /* 0x0000001f0c097812 */ /* 0x000fe400078ec0ff */
[----:B------:R-:W-:Y:S02]  /*0990*/  LOP3.LUT R0, R15, 0x1f, RZ, 0xc0, !PT ;  /* 0x0000001f0f007812 */ /* 0x000fe400078ec0ff */
[----:B------:R-:W-:Y:S01]  /*09a0*/  LOP3.LUT R8, R11, 0x1f, RZ, 0xc0, !PT ;  /* 0x0000001f0b087812 */ /* 0x000fe200078ec0ff */
[----:B------:R-:W-:Y:S02]  /*09b0*/  IMAD.IADD R9, R9, 0x1, R10 ;  /* 0x0000000109097824 */ /* 0x000fe400078e020a */
[----:B------:R-:W-:Y:S02]  /*09c0*/  IMAD.IADD R0, R0, 0x1, R17 ;  /* 0x0000000100007824 */ /* 0x000fe400078e0211 */
[----:B------:R-:W-:Y:S01]  /*09d0*/  IMAD.IADD R8, R8, 0x1, R13 ;  /* 0x0000000108087824 */ /* 0x000fe200078e020d */
[----:B------:R-:W-:Y:S06]  /*09e0*/  BRA.U UP0, `(.L_x_0) ;  /* 0xfffffff900207547 */ /* 0x000fec000b83ffff */
[----:B------:R-:W-:Y:S01]  /*09f0*/  IMAD.IADD R0, R0, 0x1, R9 ;  /* 0x0000000100007824 */ /* 0x000fe200078e0209 */
[----:B------:R-:W0:Y:S01]  /*0a00*/  LDC.64 R10, c[0x0][0x3b8] ;  /* 0x0000ee00ff0a7b82 */ /* 0x000e220000000a00 */
[----:B------:R-:W-:Y:S03]  /*0a10*/  BSSY.RECONVERGENT B0, `(.L_x_1) ;  /* 0x000000f000007945 */ /* 0x000fe60003800200 */
[----:B------:R-:W-:Y:S02]  /*0a20*/  I2FP.F32.U32 R7, R0 ;  /* 0x0000000000077245 */ /* 0x000fe40000201000 */
[----:B------:R-:W-:Y:S02]  /*0a30*/  I2FP.F32.U32 R0, R8 ;  /* 0x0000000800007245 */ /* 0x000fe40000201000 */
[----:B------:R-:W1:Y:S08]  /*0a40*/  MUFU.RCP R2, R7 ;  /* 0x0000000700027308 */ /* 0x000e700000001000 */
[----:B------:R-:W2:Y:S01]  /*0a50*/  FCHK P0, R0, R7 ;  /* 0x0000000700007302 */ /* 0x000ea20000000000 */
[----:B0-----:R-:W-:Y:S01]  /*0a60*/  SHF.R.U64 R5, R10, 0x2, R11 ;  /* 0x000000020a057819 */ /* 0x001fe2000000120b */
[----:B-1----:R-:W-:-:S04]  /*0a70*/  FFMA R3, -R7, R2, 1 ;  /* 0x3f80000007037423 */ /* 0x002fc80000000102 */
[----:B------:R-:W-:-:S04]  /*0a80*/  FFMA R3, R2, R3, R2 ;  /* 0x0000000302037223 */ /* 0x000fc80000000002 */
[----:B------:R-:W-:-:S04]  /*0a90*/  FFMA R2, R0, R3, RZ ;  /* 0x0000000300027223 */ /* 0x000fc800000000ff */
[----:B------:R-:W-:-:S04]  /*0aa0*/  FFMA R4, -R7, R2, R0 ;  /* 0x0000000207047223 */ /* 0x000fc80000000100 */
[----:B------:R-:W-:Y:S01]  /*0ab0*/  FFMA R4, R3, R4, R2 ;  /* 0x0000000403047223 */ /* 0x000fe20000000002 */
[----:B--2---:R-:W-:Y:S06]  /*0ac0*/  @!P0 BRA `(.L_x_2) ;  /* 0x00000000000c8947 */ /* 0x004fec0003800000 */
[----:B------:R-:W-:-:S07]  /*0ad0*/  MOV R2, 0xaf0 ;  /* 0x00000af000027802 */ /* 0x000fce0000000f00 */
[----:B------:R-:W-:Y:S05]  /*0ae0*/  CALL.REL.NOINC `($__internal_0_$__cuda_sm3x_div_rn_noftz_f32_slowpath) ;  /* 0x0000000000207944 */ /* 0x000fea0003c00000 */
[----:B------:R-:W-:-:S07]  /*0af0*/  IMAD.MOV.U32 R4, RZ, RZ, R0 ;  /* 0x000000ffff047224 */ /* 0x000fce00078e0000 */
.L_x_2:
[----:B------:R-:W-:Y:S05]  /*0b00*/  BSYNC.RECONVERGENT B0 ;  /* 0x0000000000007941 */ /* 0x000fea0003800200 */
.L_x_1:
[----:B------:R-:W0:Y:S01]  /*0b10*/  LDC.64 R2, c[0x0][0x3b0] ;  /* 0x0000ec00ff027b82 */ /* 0x000e220000000a00 */
[----:B------:R-:W-:Y:S02]  /*0b20*/  IMAD R7, R5, UR20, R6 ;  /* 0x0000001405077c24 */ /* 0x000fe4000f8e0206 */
[----:B------:R-:W-:Y:S02]  /*0b30*/  FADD R5, -R4, 1 ;  /* 0x3f80000004057421 */ /* 0x000fe40000000100 */
[----:B0-----:R-:W-:-:S05]  /*0b40*/  IMAD.WIDE R2, R7, 0x4, R2 ;  /* 0x0000000407027825 */ /* 0x001fca00078e0202 */
[----:B------:R-:W-:Y:S01]  /*0b50*/  STG.E desc[UR12][R2.64], R5 ;  /* 0x0000000502007986 */ /* 0x000fe2000c10190c */
[----:B------:R-:W-:Y:S05]  /*0b60*/  EXIT ;  /* 0x000000000000794d */ /* 0x000fea0003800000 */
        .weak           $__internal_0_$__cuda_sm3x_div_rn_noftz_f32_slowpath
        .type           $__internal_0_$__cuda_sm3x_div_rn_noftz_f32_slowpath,@function
        .size           $__internal_0_$__cuda_sm3x_div_rn_noftz_f32_slowpath,(.L_x_15 - $__internal_0_$__cuda_sm3x_div_rn_noftz_f32_slowpath)
$__internal_0_$__cuda_sm3x_div_rn_noftz_f32_slowpath:
[----:B------:R-:W-:Y:S01]  /*0b70*/  SHF.R.U32.HI R4, RZ, 0x17, R7 ;  /* 0x00000017ff047819 */ /* 0x000fe20000011607 */
[----:B------:R-:W-:Y:S01]  /*0b80*/  BSSY.RECONVERGENT B1, `(.L_x_3) ;  /* 0x0000064000017945 */ /* 0x000fe20003800200 */
[--C-:B------:R-:W-:Y:S02]  /*0b90*/  SHF.R.U32.HI R3, RZ, 0x17, R0.reuse ;  /* 0x00000017ff037819 */ /* 0x100fe40000011600 */
[----:B------:R-:W-:Y:S01]  /*0ba0*/  LOP3.LUT R12, R4, 0xff, RZ, 0xc0, !PT ;  /* 0x000000ff040c7812 */ /* 0x000fe200078ec0ff */
[----:B------:R-:W-:Y:S01]  /*0bb0*/  IMAD.MOV.U32 R4, RZ, RZ, R0 ;  /* 0x000000ffff047224 */ /* 0x000fe200078e0000 */
[----:B------:R-:W-:-:S03]  /*0bc0*/  LOP3.LUT R10, R3, 0xff, RZ, 0xc0, !PT ;  /* 0x000000ff030a7812 */ /* 0x000fc600078ec0ff */
[----:B------:R-:W-:Y:S02]  /*0bd0*/  VIADD R11, R12, 0xffffffff ;  /* 0xffffffff0c0b7836 */ /* 0x000fe40000000000 */
[----:B------:R-:W-:-:S03]  /*0be0*/  VIADD R9, R10, 0xffffffff ;  /* 0xffffffff0a097836 */ /* 0x000fc60000000000 */
[----:B------:R-:W-:-:S04]  /*0bf0*/  ISETP.GT.U32.AND P0, PT, R11, 0xfd, PT ;  /* 0x000000fd0b00780c */ /* 0x000fc80003f04070 */
[----:B------:R-:W-:-:S13]  /*0c00*/  ISETP.GT.U32.OR P0, PT, R9, 0xfd, P0 ;  /* 0x000000fd0900780c */ /* 0x000fda0000704470 */
[----:B------:R-:W-:Y:S01]  /*0c10*/  @!P0 IMAD.MOV.U32 R8, RZ, RZ, RZ ;  /* 0x000000ffff088224 */ /* 0x000fe200078e00ff */
[----:B------:R-:W-:Y:S06]  /*0c20*/  @!P0 BRA `(.L_x_4) ;  /* 0x0000000000608947 */ /* 0x000fec0003800000 */
[----:B------:R-:W-:Y:S01]  /*0c30*/  FSETP.GTU.FTZ.AND P0, PT, |R0|, +INF , PT ;  /* 0x7f8000000000780b */ /* 0x000fe20003f1c200 */
[----:B------:R-:W-:Y:S01]  /*0c40*/  IMAD.MOV.U32 R3, RZ, RZ, R7 ;  /* 0x000000ffff037224 */ /* 0x000fe200078e0007 */
[----:B------:R-:W-:-:S04]  /*0c50*/  FSETP.GTU.FTZ.AND P1, PT, |R7|, +INF , PT ;  /* 0x7f8000000700780b */ /* 0x000fc80003f3c200 */
[----:B------:R-:W-:-:S13]  /*0c60*/  PLOP3.LUT P0, PT, P0, P1, PT, 0xf8, 0x8f ;  /* 0x00000000008f781c */ /* 0x000fda0000703f70 */
[----:B------:R-:W-:Y:S05]  /*0c70*/  @P0 BRA `(.L_x_5) ;  /* 0x00000004004c0947 */ /* 0x000fea0003800000 */
[----:B------:R-:W-:-:S13]  /*0c80*/  LOP3.LUT P0, RZ, R7, 0x7fffffff, R4, 0xc8, !PT ;  /* 0x7fffffff07ff7812 */ /* 0x000fda000780c804 */
[----:B------:R-:W-:Y:S05]  /*0c90*/  @!P0 BRA `(.L_x_6) ;  /* 0x00000004003c8947 */ /* 0x000fea0003800000 */
[C---:B------:R-:W-:Y:S02]  /*0ca0*/  FSETP.NEU.FTZ.AND P2, PT, |R0|.reuse, +INF , PT ;  /* 0x7f8000000000780b */ /* 0x040fe40003f5d200 */
[----:B------:R-:W-:Y:S02]  /*0cb0*/  FSETP.NEU.FTZ.AND P1, PT, |R3|, +INF , PT ;  /* 0x7f8000000300780b */ /* 0x000fe40003f3d200 */
[----:B------:R-:W-:-:S11]  /*0cc0*/  FSETP.NEU.FTZ.AND P0, PT, |R0|, +INF , PT ;  /* 0x7f8000000000780b */ /* 0x000fd60003f1d200 */
[----:B------:R-:W-:Y:S05]  /*0cd0*/  @!P1 BRA !P2, `(.L_x_6) ;  /* 0x00000004002c9947 */ /* 0x000fea0005000000 */
[----:B------:R-:W-:-:S04]  /*0ce0*/  LOP3.LUT P2, RZ, R4, 0x7fffffff, RZ, 0xc0, !PT ;  /* 0x7fffffff04ff7812 */ /* 0x000fc8000784c0ff */
[----:B------:R-:W-:-:S13]  /*0cf0*/  PLOP3.LUT P1, PT, P1, P2, PT, 0x2f, 0xf2 ;  /* 0x0000000000f2781c */ /* 0x000fda0000f24577 */
[----:B------:R-:W-:Y:S05]  /*0d00*/  @P1 BRA `(.L_x_7) ;  /* 0x0000000400181947 */ /* 0x000fea0003800000 */
[----:B------:R-:W-:-:S04]  /*0d10*/  LOP3.LUT P1, RZ, R7, 0x7fffffff, RZ, 0xc0, !PT ;  /* 0x7fffffff07ff7812 */ /* 0x000fc8000782c0ff */
[----:B------:R-:W-:-:S13]  /*0d20*/  PLOP3.LUT P0, PT, P0, P1, PT, 0x2f, 0xf2 ;  /* 0x0000000000f2781c */ /* 0x000fda0000702577 */
[----:B------:R-:W-:Y:S05]  /*0d30*/  @P0 BRA `(.L_x_8) ;  /* 0x0000000400000947 */ /* 0x000fea0003800000 */
[----:B------:R-:W-:Y:S02]  /*0d40*/  ISETP.GE.AND P0, PT, R9, RZ, PT ;  /* 0x000000ff0900720c */ /* 0x000fe40003f06270 */
[----:B------:R-:W-:-:S11]  /*0d50*/  ISETP.GE.AND P1, PT, R11, RZ, PT ;  /* 0x000000ff0b00720c */ /* 0x000fd60003f26270 */
[----:B------:R-:W-:Y:S02]  /*0d60*/  @P0 IMAD.MOV.U32 R8, RZ, RZ, RZ ;  /* 0x000000ffff080224 */ /* 0x000fe400078e00ff */
[----:B------:R-:W-:Y:S01]  /*0d70*/  @!P0 FFMA R4, R0, 1.84467440737095516160e+19, RZ ;  /* 0x5f80000000048823 */ /* 0x000fe200000000ff */
[----:B------:R-:W-:Y:S02]  /*0d80*/  @!P0 IMAD.MOV.U32 R8, RZ, RZ, -0x40 ;  /* 0xffffffc0ff088424 */ /* 0x000fe400078e00ff */
[----:B------:R-:W-:Y:S02]  /*0d90*/  @!P1 FFMA R7, R3, 1.84467440737095516160e+19, RZ ;  /* 0x5f80000003079823 */ /* 0x000fe400000000ff */
[----:B------:R-:W-:-:S07]  /*0da0*/  @!P1 VIADD R8, R8, 0x40 ;  /* 0x0000004008089836 */ /* 0x000fce0000000000 */
.L_x_4:
[----:B------:R-:W-:Y:S01]  /*0db0*/  LEA R0, R12, 0xc0800000, 0x17 ;  /* 0xc08000000c007811 */ /* 0x000fe200078eb8ff */
[----:B------:R-:W-:Y:S01]  /*0dc0*/  VIADD R3, R10, 0xffffff81 ;  /* 0xffffff810a037836 */ /* 0x000fe20000000000 */
[----:B------:R-:W-:Y:S03]  /*0dd0*/  BSSY.RECONVERGENT B2, `(.L_x_9) ;  /* 0x0000035000027945 */ /* 0x000fe60003800200 */
[----:B------:R-:W-:Y:S02]  /*0de0*/  IMAD.IADD R7, R7, 0x1, -R0 ;  /* 0x0000000107077824 */ /* 0x000fe400078e0a00 */
[----:B------:R-:W-:Y:S02]  /*0df0*/  IMAD R0, R3, -0x800000, R4 ;  /* 0xff80000003007824 */ /* 0x000fe400078e0204 */
[----:B------:R0:W1:Y:S01]  /*0e00*/  MUFU.RCP R9, R7 ;  /* 0x0000000700097308 */ /* 0x0000620000001000 */
[----:B------:R-:W-:Y:S01]  /*0e10*/  FADD.FTZ R11, -R7, -RZ ;  /* 0x800000ff070b7221 */ /* 0x000fe20000010100 */
[----:B0-----:R-:W-:-:S05]  /*0e20*/  IADD3 R7, PT, PT, R3, 0x7f, -R12 ;  /* 0x0000007f03077810 */ /* 0x001fca0007ffe80c */
[----:B------:R-:W-:Y:S02]  /*0e30*/  IMAD.IADD R7, R7, 0x1, R8 ;  /* 0x0000000107077824 */ /* 0x000fe400078e0208 */
[----:B-1----:R-:W-:-:S04]  /*0e40*/  FFMA R10, R9, R11, 1 ;  /* 0x3f800000090a7423 */ /* 0x002fc8000000000b */
[----:B------:R-:W-:-:S04]  /*0e50*/  FFMA R13, R9, R10, R9 ;  /* 0x0000000a090d7223 */ /* 0x000fc80000000009 */
[----:B------:R-:W-:-:S04]  /*0e60*/  FFMA R4, R0, R13, RZ ;  /* 0x0000000d00047223 */ /* 0x000fc800000000ff */
[----:B------:R-:W-:-:S04]  /*0e70*/  FFMA R9, R11, R4, R0 ;  /* 0x000000040b097223 */ /* 0x000fc80000000000 */
[----:B------:R-:W-:-:S04]  /*0e80*/  FFMA R4, R13, R9, R4 ;  /* 0x000000090d047223 */ /* 0x000fc80000000004 */
[----:B------:R-:W-:-:S04]  /*0e90*/  FFMA R11, R11, R4, R0 ;  /* 0x000000040b0b7223 */ /* 0x000fc80000000000 */
[----:B------:R-:W-:-:S05]  /*0ea0*/  FFMA R0, R13, R11, R4 ;  /* 0x0000000b0d007223 */ /* 0x000fca0000000004 */
[----:B------:R-:W-:-:S04]  /*0eb0*/  SHF.R.U32.HI R3, RZ, 0x17, R0 ;  /* 0x00000017ff037819 */ /* 0x000fc80000011600 */
[----:B------:R-:W-:-:S05]  /*0ec0*/  LOP3.LUT R3, R3, 0xff, RZ, 0xc0, !PT ;  /* 0x000000ff03037812 */ /* 0x000fca00078ec0ff */
[----:B------:R-:W-:-:S04]  /*0ed0*/  IMAD.IADD R9, R3, 0x1, R7 ;  /* 0x0000000103097824 */ /* 0x000fc800078e0207 */
[----:B------:R-:W-:-:S05]  /*0ee0*/  VIADD R3, R9, 0xffffffff ;  /* 0xffffffff09037836 */ /* 0x000fca0000000000 */
[----:B------:R-:W-:-:S13]  /*0ef0*/  ISETP.GE.U32.AND P0, PT, R3, 0xfe, PT ;  /* 0x000000fe0300780c */ /* 0x000fda0003f06070 */
[----:B------:R-:W-:Y:S05]  /*0f00*/  @!P0 BRA `(.L_x_10) ;  /* 0x0000000000808947 */ /* 0x000fea0003800000 */
[----:B------:R-:W-:-:S13]  /*0f10*/  ISETP.GT.AND P0, PT, R9, 0xfe, PT ;  /* 0x000000fe0900780c */ /* 0x000fda0003f04270 */
[----:B------:R-:W-:Y:S05]  /*0f20*/  @P0 BRA `(.L_x_11) ;  /* 0x00000000006c0947 */ /* 0x000fea0003800000 */
[----:B------:R-:W-:-:S13]  /*0f30*/  ISETP.GE.AND P0, PT, R9, 0x1, PT ;  /* 0x000000010900780c */ /* 0x000fda0003f06270 */
[----:B------:R-:W-:Y:S05]  /*0f40*/  @P0 BRA `(.L_x_12) ;  /* 0x0000000000740947 */ /* 0x000fea0003800000 */
[----:B------:R-:W-:Y:S02]  /*0f50*/  ISETP.GE.AND P0, PT, R9, -0x18, PT ;  /* 0xffffffe80900780c */ /* 0x000fe40003f06270 */
[----:B------:R-:W-:-:S11]  /*0f60*/  LOP3.LUT R0, R0, 0x80000000, RZ, 0xc0, !PT ;  /* 0x8000000000007812 */ /* 0x000fd600078ec0ff */
[----:B------:R-:W-:Y:S05]  /*0f70*/  @!P0 BRA `(.L_x_12) ;  /* 0x0000000000688947 */ /* 0x000fea0003800000 */
[-CC-:B------:R-:W-:Y:S01]  /*0f80*/  FFMA.RZ R3, R13, R11.reuse, R4.reuse ;  /* 0x0000000b0d037223 */ /* 0x180fe2000000c004 */
[C---:B------:R-:W-:Y:S01]  /*0f90*/  VIADD R8, R9.reuse, 0x20 ;  /* 0x0000002009087836 */ /* 0x040fe20000000000 */
[C---:B------:R-:W-:Y:S02]  /*0fa0*/  ISETP.NE.AND P2, PT, R9.reuse, RZ, PT ;  /* 0x000000ff0900720c */ /* 0x040fe40003f45270 */
[----:B------:R-:W-:Y:S01]  /*0fb0*/  ISETP.NE.AND P1, PT, R9, RZ, PT ;  /* 0x000000ff0900720c */ /* 0x000fe20003f25270 */
[----:B------:R-:W-:Y:S01]  /*0fc0*/  IMAD.MOV R9, RZ, RZ, -R9 ;  /* 0x000000ffff097224 */ /* 0x000fe200078e0a09 */
[----:B------:R-:W-:Y:S01]  /*0fd0*/  LOP3.LUT R7, R3, 0x7fffff, RZ, 0xc0, !PT ;  /* 0x007fffff03077812 */ /* 0x000fe200078ec0ff */
[CCC-:B------:R-:W-:Y:S01]  /*0fe0*/  FFMA.RP R3, R13.reuse, R11.reuse, R4.reuse ;  /* 0x0000000b0d037223 */ /* 0x1c0fe20000008004 */
[----:B------:R-:W-:Y:S02]  /*0ff0*/  FFMA.RM R4, R13, R11, R4 ;  /* 0x0000000b0d047223 */ /* 0x000fe40000004004 */
[----:B------:R-:W-:-:S03]  /*1000*/  LOP3.LUT R7, R7, 0x800000, RZ, 0xfc, !PT ;  /* 0x0080000007077812 */ /* 0x000fc600078efcff */
[----:B------:R-:W-:Y:S02]  /*1010*/  FSETP.NEU.FTZ.AND P0, PT, R3, R4, PT ;  /* 0x000000040300720b */ /* 0x000fe40003f1d000 */
[----:B------:R-:W-:Y:S02]  /*1020*/  SHF.L.U32 R8, R7, R8, RZ ;  /* 0x0000000807087219 */ /* 0x000fe400000006ff */
[----:B------:R-:W-:Y:S02]  /*1030*/  SEL R4, R9, RZ, P2 ;  /* 0x000000ff09047207 */ /* 0x000fe40001000000 */
[----:B------:R-:W-:Y:S02]  /*1040*/  ISETP.NE.AND P1, PT, R8, RZ, P1 ;  /* 0x000000ff0800720c */ /* 0x000fe40000f25270 */
[----:B------:R-:W-:Y:S02]  /*1050*/  SHF.R.U32.HI R4, RZ, R4, R7 ;  /* 0x00000004ff047219 */ /* 0x000fe40000011607 */
[----:B------:R-:W-:-:S02]  /*1060*/  PLOP3.LUT P0, PT, P0, P1, PT, 0xf8, 0x8f ;  /* 0x00000000008f781c */ /* 0x000fc40000703f70 */
[----:B------:R-:W-:Y:S02]  /*1070*/  SHF.R.U32.HI R8, RZ, 0x1, R4 ;  /* 0x00000001ff087819 */ /* 0x000fe40000011604 */
[----:B------:R-:W-:-:S04]  /*1080*/  SEL R3, RZ, 0x1, !P0 ;  /* 0x00000001ff037807 */ /* 0x000fc80004000000 */
[----:B------:R-:W-:-:S04]  /*1090*/  LOP3.LUT R3, R3, 0x1, R8, 0xf8, !PT ;  /* 0x0000000103037812 */ /* 0x000fc800078ef808 */
[----:B------:R-:W-:-:S05]  /*10a0*/  LOP3.LUT R3, R3, R4, RZ, 0xc0, !PT ;  /* 0x0000000403037212 */ /* 0x000fca00078ec0ff */
[----:B------:R-:W-:-:S05]  /*10b0*/  IMAD.IADD R3, R8, 0x1, R3 ;  /* 0x0000000108037824 */ /* 0x000fca00078e0203 */
[----:B------:R-:W-:Y:S01]  /*10c0*/  LOP3.LUT R0, R3, R0, RZ, 0xfc, !PT ;  /* 0x0000000003007212 */ /* 0x000fe200078efcff */
[----:B------:R-:W-:Y:S06]  /*10d0*/  BRA `(.L_x_12) ;  /* 0x0000000000107947 */ /* 0x000fec0003800000 */
.L_x_11:
[----:B------:R-:W-:-:S04]  /*10e0*/  LOP3.LUT R0, R0, 0x80000000, RZ, 0xc0, !PT ;  /* 0x8000000000007812 */ /* 0x000fc800078ec0ff */
[----:B------:R-:W-:Y:S01]  /*10f0*/  LOP3.LUT R0, R0, 0x7f800000, RZ, 0xfc, !PT ;  /* 0x7f80000000007812 */ /* 0x000fe200078efcff */
[----:B------:R-:W-:Y:S06]  /*1100*/  BRA `(.L_x_12) ;  /* 0x0000000000047947 */ /* 0x000fec0003800000 */
.L_x_10:
[----:B------:R-:W-:-:S07]  /*1110*/  IMAD R0, R7, 0x800000, R0 ;  /* 0x0080000007007824 */ /* 0x000fce00078e0200 */
.L_x_12:
[----:B------:R-:W-:Y:S05]  /*1120*/  BSYNC.RECONVERGENT B2 ;  /* 0x0000000000027941 */ /* 0x000fea0003800200 */
.L_x_9:
[----:B------:R-:W-:Y:S05]  /*1130*/  BRA `(.L_x_13) ;  /* 0x0000000000207947 */ /* 0x000fea0003800000 */
.L_x_8:
[----:B------:R-:W-:-:S04]  /*1140*/  LOP3.LUT R0, R7, 0x80000000, R4, 0x48, !PT ;  /* 0x8000000007007812 */ /* 0x000fc800078e4804 */
[----:B------:R-:W-:Y:S01]  /*1150*/  LOP3.LUT R0, R0, 0x7f800000, RZ, 0xfc, !PT ;  /* 0x7f80000000007812 */ /* 0x000fe200078efcff */
[----:B------:R-:W-:Y:S06]  /*1160*/  BRA `(.L_x_13) ;  /* 0x0000000000147947 */ /* 0x000fec0003800000 */
.L_x_7:
[----:B------:R-:W-:Y:S01]  /*1170*/  LOP3.LUT R0, R7, 0x80000000, R4, 0x48, !PT ;  /* 0x8000000007007812 */ /* 0x000fe200078e4804 */
[----:B------:R-:W-:Y:S06]  /*1180*/  BRA `(.L_x_13) ;  /* 0x00000000000c7947 */ /* 0x000fec0003800000 */
.L_x_6:
[----:B------:R-:W0:Y:S01]  /*1190*/  MUFU.RSQ R0, -QNAN ;  /* 0xffc0000000007908 */ /* 0x000e220000001400 */
[----:B------:R-:W-:Y:S05]  /*11a0*/  BRA `(.L_x_13) ;  /* 0x0000000000047947 */ /* 0x000fea0003800000 */
.L_x_5:
[----:B------:R-:W-:-:S07]  /*11b0*/  FADD.FTZ R0, R0, R3 ;  /* 0x0000000300007221 */ /* 0x000fce0000010000 */
.L_x_13:
[----:B------:R-:W-:Y:S05]  /*11c0*/  BSYNC.RECONVERGENT B1 ;  /* 0x0000000000017941 */ /* 0x000fea0003800200 */
.L_x_3:
[----:B------:R-:W-:-:S04]  /*11d0*/  IMAD.MOV.U32 R3, RZ, RZ, 0x0 ;  /* 0x00000000ff037424 */ /* 0x000fc800078e00ff */
[----:B0-----:R-:W-:Y:S05]  /*11e0*/  RET.REL.NODEC R2 `(_Z8GetScorePiiS_iS_S_Pfm) ;  /* 0xffffffec02847950 */ /* 0x001fea0003c3ffff */
.L_x_14:
[----:B------:R-:W-:-:S00]  /*11f0*/  BRA `(.L_x_14) ;  /* 0xfffffffc00fc7947 */ /* 0x000fc0000383ffff */
[----:B------:R-:W-:-:S00]  /*1200*/  NOP ;  /* 0x0000000000007918 */ /* 0x000fc00000000000 */
[----:B------:R-:W-:-:S00]  /*1210*/  NOP ;  /* 0x0000000000007918 */ /* 0x000fc00000000000 */
[----:B------:R-:W-:-:S00]  /*1220*/  NOP ;  /* 0x0000000000007918 */ /* 0x000fc00000000000 */
[----:B------:R-:W-:-:S00]  /*1230*/  NOP ;  /* 0x0000000000007918 */ /* 0x000fc00000000000 */
[----:B------:R-:W-:-:S00]  /*1240*/  NOP ;  /* 0x0000000000007918 */ /* 0x000fc00000000000 */
[----:B------:R-:W-:-:S00]  /*1250*/  NOP ;  /* 0x0000000000007918 */ /* 0x000fc00000000000 */
[----:B------:R-:W-:-:S00]  /*1260*/  NOP ;  /* 0x0000000000007918 */ /* 0x000fc00000000000 */
[----:B------:R-:W-:-:S00]  /*1270*/  NOP ;  /* 0x0000000000007918 */ /* 0x000fc00000000000 */
.L_x_15:


//--------------------- .nv.shared.reserved.0     --------------------------
	.section	.nv.shared.reserved.0,"aw",@nobits
	.weak		__nv_reservedSMEM_offset_0_alias
	.size		__nv_reservedSMEM_offset_0_alias, 0, 64
	.other		__nv_reservedSMEM_offset_0_alias,@"STO_CUDA_RESERVED_SHARED STV_DEFAULT"
__nv_reservedSMEM_offset_0_alias:
	.zero		0
	.zero		64


//--------------------- .nv.constant0._Z8GetScorePiiS_iS_S_Pfm --------------------------
	.section	.nv.constant0._Z8GetScorePiiS_iS_S_Pfm,"a",@progbits
	.sectionflags	@""
	.align	4
.nv.constant0._Z8GetScorePiiS_iS_S_Pfm:
	.zero		960


//--------------------- SYMBOLS --------------------------

	.type		.nv.reservedSmem.offset0,@object
	.size		.nv.reservedSmem.offset0,0x4
